	.headerflags	@"EF_CUDA_TEXMODE_UNIFIED EF_CUDA_64BIT_ADDRESS EF_CUDA_ACCELERATORS EF_CUDA_SM90 EF_CUDA_VIRTUAL_SM(EF_CUDA_SM90)"
	.elftype	@"ET_EXEC"


//--------------------- .nv.info                  --------------------------
	.section	.nv.info,"",@"SHT_CUDA_INFO"
	.align	4


	//----- nvinfo : EIATTR_REGCOUNT
	.align		4
        /*0000*/ 	.byte	0x04, 0x2f
        /*0002*/ 	.short	(.L_1 - .L_0)
	.align		4
.L_0:
        /*0004*/ 	.word	index@(triton_poi_fused_convolution_relu_21)
        /*0008*/ 	.word	0x0000000c


	//----- nvinfo : EIATTR_MIN_STACK_SIZE
	.align		4
.L_1:
        /*000c*/ 	.byte	0x04, 0x12
        /*000e*/ 	.short	(.L_3 - .L_2)
	.align		4
.L_2:
        /*0010*/ 	.word	index@(triton_poi_fused_convolution_relu_21)
        /*0014*/ 	.word	0x00000000


	//----- nvinfo : EIATTR_FRAME_SIZE
	.align		4
.L_3:
        /*0018*/ 	.byte	0x04, 0x11
        /*001a*/ 	.short	(.L_5 - .L_4)
	.align		4
.L_4:
        /*001c*/ 	.word	index@(triton_poi_fused_convolution_relu_21)
        /*0020*/ 	.word	0x00000000


	//----- nvinfo : EIATTR_MIN_STACK_SIZE
	.align		4
.L_5:
        /*0024*/ 	.byte	0x04, 0x12
        /*0026*/ 	.short	(.L_7 - .L_6)
	.align		4
.L_6:
        /*0028*/ 	.word	index@(triton_poi_fused_convolution_relu_21)
        /*002c*/ 	.word	0x00000000
.L_7:


//--------------------- .nv.info.triton_poi_fused_convolution_relu_21 --------------------------
	.section	.nv.info.triton_poi_fused_convolution_relu_21,"",@"SHT_CUDA_INFO"
	.sectionflags	@""
	.align	4


	//----- nvinfo : EIATTR_CUDA_API_VERSION
	.align		4
        /*0000*/ 	.byte	0x04, 0x37
        /*0002*/ 	.short	(.L_9 - .L_8)
.L_8:
        /*0004*/ 	.word	0x0000007c


	//----- nvinfo : EIATTR_KPARAM_INFO
	.align		4
.L_9:
        /*0008*/ 	.byte	0x04, 0x17
        /*000a*/ 	.short	(.L_11 - .L_10)
.L_10:
        /*000c*/ 	.word	0x00000000
        /*0010*/ 	.short	0x0002
        /*0012*/ 	.short	0x0010
        /*0014*/ 	.byte	0x00, 0xf0, 0x11, 0x00


	//----- nvinfo : EIATTR_KPARAM_INFO
	.align		4
.L_11:
        /*0018*/ 	.byte	0x04, 0x17
        /*001a*/ 	.short	(.L_13 - .L_12)
.L_12:
        /*001c*/ 	.word	0x00000000
        /*0020*/ 	.short	0x0001
        /*0022*/ 	.short	0x0008
        /*0024*/ 	.byte	0x00, 0xf4, 0x21, 0x00


	//----- nvinfo : EIATTR_KPARAM_INFO
	.align		4
.L_13:
        /*0028*/ 	.byte	0x04, 0x17
        /*002a*/ 	.short	(.L_15 - .L_14)
.L_14:
        /*002c*/ 	.word	0x00000000
        /*0030*/ 	.short	0x0000
        /*0032*/ 	.short	0x0000
        /*0034*/ 	.byte	0x00, 0xf4, 0x21, 0x00


	//----- nvinfo : EIATTR_SPARSE_MMA_MASK
	.align		4
.L_15:
        /*0038*/ 	.byte	0x03, 0x50
        /*003a*/ 	.short	0x0000


	//----- nvinfo : EIATTR_MAXREG_COUNT
	.align		4
        /*003c*/ 	.byte	0x03, 0x1b
        /*003e*/ 	.short	0x00ff


	//----- nvinfo : EIATTR_EXIT_INSTR_OFFSETS
	.align		4
        /*0040*/ 	.byte	0x04, 0x1c
        /*0042*/ 	.short	(.L_17 - .L_16)


	//   ....[0]....
.L_16:
        /*0044*/ 	.word	0x00000190


	//----- nvinfo : EIATTR_REQNTID
	.align		4
.L_17:
        /*0048*/ 	.byte	0x04, 0x10
        /*004a*/ 	.short	(.L_19 - .L_18)
.L_18:
        /*004c*/ 	.word	0x00000080
        /*0050*/ 	.word	0x00000001
        /*0054*/ 	.word	0x00000001


	//----- nvinfo : EIATTR_CBANK_PARAM_SIZE
	.align		4
.L_19:
        /*0058*/ 	.byte	0x03, 0x19
        /*005a*/ 	.short	0x0014


	//----- nvinfo : EIATTR_PARAM_CBANK
	.align		4
        /*005c*/ 	.byte	0x04, 0x0a
        /*005e*/ 	.short	(.L_21 - .L_20)
	.align		4
.L_20:
        /*0060*/ 	.word	index@(.nv.constant0.triton_poi_fused_convolution_relu_21)
        /*0064*/ 	.short	0x0210
        /*0066*/ 	.short	0x0014


	//----- nvinfo : EIATTR_SW_WAR
	.align		4
.L_21:
        /*0068*/ 	.byte	0x04, 0x36
        /*006a*/ 	.short	(.L_23 - .L_22)
.L_22:
        /*006c*/ 	.word	0x00000008
.L_23:


//--------------------- .nv.callgraph             --------------------------
	.section	.nv.callgraph,"",@"SHT_CUDA_CALLGRAPH"
	.align	4
	.sectionentsize	8
	.align		4
        /*0000*/ 	.word	0x00000000
	.align		4
        /*0004*/ 	.word	0xffffffff
	.align		4
        /*0008*/ 	.word	0x00000000
	.align		4
        /*000c*/ 	.word	0xfffffffe
	.align		4
        /*0010*/ 	.word	0x00000000
	.align		4
        /*0014*/ 	.word	0xfffffffd
	.align		4
        /*0018*/ 	.word	0x00000000
	.align		4
        /*001c*/ 	.word	0xfffffffc


//--------------------- .text.triton_poi_fused_convolution_relu_21 --------------------------
	.section	.text.triton_poi_fused_convolution_relu_21,"ax",@progbits
	.align	128
        .global         triton_poi_fused_convolution_relu_21
        .type           triton_poi_fused_convolution_relu_21,@function
        .size           triton_poi_fused_convolution_relu_21,(.L_x_1 - triton_poi_fused_convolution_relu_21)
        .other          triton_poi_fused_convolution_relu_21,@"STO_CUDA_ENTRY STV_DEFAULT"
triton_poi_fused_convolution_relu_21:
.text.triton_poi_fused_convolution_relu_21:
[----:B------:R-:W-:Y:S01]  /*0000*/  LDC R1, c[0x0][0x28] ;  /* 0x00000a00ff017b82 */ /* 0x000fe20000000800 */
[----:B------:R-:W1:Y:S07]  /*0010*/  S2R R0, SR_TID.X ;  /* 0x0000000000007919 */ /* 0x000e6e0000002100 */
[----:B------:R-:W2:Y:S01]  /*0020*/  LDC.64 R4, c[0x0][0x218] ;  /* 0x00008600ff047b82 */ /* 0x000ea20000000a00 */
[----:B------:R-:W-:Y:S01]  /*0030*/  ULDC.64 UR4, c[0x0][0x208] ;  /* 0x0000820000047ab9 */ /* 0x000fe20000000a00 */
[----:B------:R-:W3:Y:S06]  /*0040*/  S2R R7, SR_CTAID.X ;  /* 0x0000000000077919 */ /* 0x000eec0000002500 */
[----:B------:R-:W4:Y:S01]  /*0050*/  LDC.64 R2, c[0x0][0x210] ;  /* 0x00008400ff027b82 */ /* 0x000f220000000a00 */
[----:B-1----:R-:W-:Y:S01]  /*0060*/  IMAD.SHL.U32 R0, R0, 0x2, RZ ;  /* 0x0000000200007824 */ /* 0x002fe200078e00ff */
[----:B---3--:R-:W-:-:S04]  /*0070*/  SHF.R.S32.HI R6, RZ, 0x17, R7 ;  /* 0x00000017ff067819 */ /* 0x008fc80000011407 */
[----:B------:R-:W-:-:S05]  /*0080*/  LOP3.LUT R0, R0, 0xfe, RZ, 0xc0, !PT ;  /* 0x000000fe00007812 */ /* 0x000fca00078ec0ff */
[----:B------:R-:W-:Y:S01]  /*0090*/  IMAD R7, R7, 0x100, R0 ;  /* 0x0000010007077824 */ /* 0x000fe200078e0200 */
[----:B------:R-:W-:-:S03]  /*00a0*/  SGXT R0, R6, 0x1 ;  /* 0x000000010600781a */ /* 0x000fc60000000200 */
[----:B----4-:R-:W-:Y:S01]  /*00b0*/  IMAD.WIDE R2, R7, 0x4, R2 ;  /* 0x0000000407027825 */ /* 0x010fe200078e0202 */
[----:B------:R-:W-:-:S04]  /*00c0*/  LEA.HI R0, R0, R7, RZ, 0x9 ;  /* 0x0000000700007211 */ /* 0x000fc800078f48ff */
[----:B------:R-:W-:-:S05]  /*00d0*/  LOP3.LUT R0, R0, 0xfffffe00, RZ, 0xc0, !PT ;  /* 0xfffffe0000007812 */ /* 0x000fca00078ec0ff */
[----:B------:R-:W-:Y:S02]  /*00e0*/  IMAD.IADD R9, R7, 0x1, -R0 ;  /* 0x0000000107097824 */ /* 0x000fe400078e0a00 */
[----:B------:R-:W3:Y:S02]  /*00f0*/  LDG.E.64 R6, desc[UR4][R2.64] ;  /* 0x0000000402067981 */ /* 0x000ee4000c1e1b00 */
[----:B--2---:R-:W-:-:S06]  /*0100*/  IMAD.WIDE R4, R9, 0x4, R4 ;  /* 0x0000000409047825 */ /* 0x004fcc00078e0204 */
[----:B------:R-:W3:Y:S02]  /*0110*/  LDG.E.EL.64 R4, desc[UR4][R4.64] ;  /* 0x0000000404047981 */ /* 0x000ee4000c2e1b00 */
[C---:B---3--:R-:W-:Y:S01]  /*0120*/  FSETP.GEU.AND P0, PT, R6.reuse, -R4, PT ;  /* 0x800000040600720b */ /* 0x048fe20003f0e000 */
[----:B------:R-:W-:Y:S01]  /*0130*/  FADD R6, R6, R4 ;  /* 0x0000000406067221 */ /* 0x000fe20000000000 */
[C---:B------:R-:W-:Y:S01]  /*0140*/  FADD R0, R7.reuse, R5 ;  /* 0x0000000507007221 */ /* 0x040fe20000000000 */
[----:B------:R-:W-:-:S03]  /*0150*/  FSETP.GEU.AND P1, PT, R7, -R5, PT ;  /* 0x800000050700720b */ /* 0x000fc60003f2e000 */
[----:B------:R-:W-:Y:S02]  /*0160*/  FSEL R6, R6, RZ, P0 ;  /* 0x000000ff06067208 */ /* 0x000fe40000000000 */
[----:B------:R-:W-:-:S05]  /*0170*/  FSEL R7, R0, RZ, P1 ;  /* 0x000000ff00077208 */ /* 0x000fca0000800000 */
[----:B------:R-:W-:Y:S01]  /*0180*/  STG.E.64 desc[UR4][R2.64], R6 ;  /* 0x0000000602007986 */ /* 0x000fe2000c101b04 */
[----:B------:R-:W-:Y:S05]  /*0190*/  EXIT ;  /* 0x000000000000794d */ /* 0x000fea0003800000 */
.L_x_0:
[----:B------:R-:W-:-:S00]  /*01a0*/  BRA `(.L_x_0) ;  /* 0xfffffffc00fc7947 */ /* 0x000fc0000383ffff */
[----:B------:R-:W-:-:S00]  /*01b0*/  NOP ;  /* 0x0000000000007918 */ /* 0x000fc00000000000 */
        /* <DEDUP_REMOVED lines=12> */
.L_x_1:


//--------------------- .nv.constant0.triton_poi_fused_convolution_relu_21 --------------------------
	.section	.nv.constant0.triton_poi_fused_convolution_relu_21,"a",@progbits
	.sectionflags	@""
	.align	4
.nv.constant0.triton_poi_fused_convolution_relu_21:
	.zero		548
